//
// Generated by NVIDIA NVVM Compiler
//
// Compiler Build ID: CL-36424714
// Cuda compilation tools, release 13.0, V13.0.88
// Based on NVVM 20.0.0
//

.version 9.0
.target sm_100
.address_size 64

	// .globl	_Z9SumPrimesPii

.visible .entry _Z9SumPrimesPii(
	.param .u64 .ptr .align 1 _Z9SumPrimesPii_param_0,
	.param .u32 _Z9SumPrimesPii_param_1
)
{
	.reg .pred 	%p<6>;
	.reg .b32 	%r<15>;
	.reg .b64 	%rd<9>;

	ld.param.u64 	%rd2, [_Z9SumPrimesPii_param_0];
	ld.param.u32 	%r4, [_Z9SumPrimesPii_param_1];
	cvta.to.global.u64 	%rd1, %rd2;
	mov.u32 	%r5, %tid.x;
	mov.u32 	%r6, %ctaid.x;
	mov.u32 	%r7, %ntid.x;
	mad.lo.s32 	%r1, %r6, %r7, %r5;
	setp.ge.s32 	%p1, %r1, %r4;
	@%p1 bra 	$L__BB0_9;
	setp.lt.u32 	%p2, %r1, 2;
	@%p2 bra 	$L__BB0_4;
	setp.lt.s32 	%p3, %r1, 4;
	@%p3 bra 	$L__BB0_8;
	mov.b32 	%r14, 2;
	bra.uni 	$L__BB0_6;
$L__BB0_4:
	mul.wide.u32 	%rd7, %r1, 4;
	add.s64 	%rd8, %rd1, %rd7;
	mov.b32 	%r13, 0;
	st.global.u32 	[%rd8], %r13;
	bra.uni 	$L__BB0_9;
$L__BB0_5:
	add.s32 	%r2, %r14, 1;
	mad.lo.s32 	%r10, %r14, %r14, %r14;
	add.s32 	%r11, %r10, %r2;
	setp.gt.s32 	%p5, %r11, %r1;
	mov.u32 	%r14, %r2;
	@%p5 bra 	$L__BB0_8;
$L__BB0_6:
	rem.u32 	%r9, %r1, %r14;
	setp.ne.s32 	%p4, %r9, 0;
	@%p4 bra 	$L__BB0_5;
	mul.wide.u32 	%rd3, %r1, 4;
	add.s64 	%rd4, %rd1, %rd3;
	mov.b32 	%r12, 0;
	st.global.u32 	[%rd4], %r12;
	bra.uni 	$L__BB0_9;
$L__BB0_8:
	mul.wide.s32 	%rd5, %r1, 4;
	add.s64 	%rd6, %rd1, %rd5;
	st.global.u32 	[%rd6], %r1;
$L__BB0_9:
	ret;

}


// ===== COMPILED SASS (sm_100) =====

	.target	sm_100

	.elftype	@"ET_EXEC"


//--------------------- .note.nv.tkinfo           --------------------------
	.section	.note.nv.tkinfo,"",@"SHT_NOTE"
	.sectionflags	@"SHF_NOTE_NV_TKINFO"
	.tkinfo
        /*0018*/ 	.word	0x00000002
        /*0030*/ 	.string	""
        /*0030*/ 	.string	"ptxas"
        /*0030*/ 	.string	"Cuda compilation tools, release 13.0, V13.0.88"
        /*0030*/ 	.string	"Build cuda_13.0.r13.0/compiler.36424714_0"
        /*0030*/ 	.string	"-arch sm_100 -m 64 "



//--------------------- .note.nv.cuinfo           --------------------------
	.section	.note.nv.cuinfo,"",@"SHT_NOTE"
	.sectionflags	@"SHF_NOTE_NV_CUINFO"
        /*0018*/ 	.short	0x0002
        /*001a*/ 	.short	0x0064
        /*001c*/ 	.short	0x0082
	.zero		2


//--------------------- .nv.info                  --------------------------
	.section	.nv.info,"",@"SHT_CUDA_INFO"
	.align	4


	//----- nvinfo : EIATTR_REGCOUNT
	.align		4
        /*0000*/ 	.byte	0x04, 0x2f
        /*0002*/ 	.short	(.L_1 - .L_0)
	.align		4
.L_0:
        /*0004*/ 	.word	index@(_Z9SumPrimesPii)
        /*0008*/ 	.word	0x0000000a


	//----- nvinfo : EIATTR_FRAME_SIZE
	.align		4
.L_1:
        /*000c*/ 	.byte	0x04, 0x11
        /*000e*/ 	.short	(.L_3 - .L_2)
	.align		4
.L_2:
        /*0010*/ 	.word	index@(_Z9SumPrimesPii)
        /*0014*/ 	.word	0x00000000


	//----- nvinfo : EIATTR_MIN_STACK_SIZE
	.align		4
.L_3:
        /*0018*/ 	.byte	0x04, 0x12
        /*001a*/ 	.short	(.L_5 - .L_4)
	.align		4
.L_4:
        /*001c*/ 	.word	index@(_Z9SumPrimesPii)
        /*0020*/ 	.word	0x00000000
.L_5:


//--------------------- .nv.compat                --------------------------
	.section	.nv.compat,"",@"SHT_CUDA_COMPAT_INFO"
	.align	4
        /*0000*/ 	.byte	0x02, 0x09, 0x00, 0x00, 0x02, 0x02, 0x01, 0x00, 0x02, 0x05, 0x05, 0x00, 0x03, 0x07, 0x01, 0x01
        /*0010*/ 	.byte	0x02, 0x03, 0x00, 0x00, 0x02, 0x06, 0x01, 0x00, 0x04, 0x0b, 0x08, 0x00, 0x09, 0x00, 0x00, 0x00
        /*0020*/ 	.byte	0x00, 0x00, 0x00, 0x00


//--------------------- .nv.info._Z9SumPrimesPii  --------------------------
	.section	.nv.info._Z9SumPrimesPii,"",@"SHT_CUDA_INFO"
	.sectionflags	@""
	.align	4


	//----- nvinfo : EIATTR_CUDA_API_VERSION
	.align		4
        /*0000*/ 	.byte	0x04, 0x37
        /*0002*/ 	.short	(.L_7 - .L_6)
.L_6:
        /*0004*/ 	.word	0x00000082


	//----- nvinfo : EIATTR_KPARAM_INFO
	.align		4
.L_7:
        /*0008*/ 	.byte	0x04, 0x17
        /*000a*/ 	.short	(.L_9 - .L_8)
.L_8:
        /*000c*/ 	.word	0x00000000
        /*0010*/ 	.short	0x0001
        /*0012*/ 	.short	0x0008
        /*0014*/ 	.byte	0x00, 0xf0, 0x11, 0x00


	//----- nvinfo : EIATTR_KPARAM_INFO
	.align		4
.L_9:
        /*0018*/ 	.byte	0x04, 0x17
        /*001a*/ 	.short	(.L_11 - .L_10)
.L_10:
        /*001c*/ 	.word	0x00000000
        /*0020*/ 	.short	0x0000
        /*0022*/ 	.short	0x0000
        /*0024*/ 	.byte	0x00, 0xf5, 0x21, 0x00


	//----- nvinfo : EIATTR_SPARSE_MMA_MASK
	.align		4
.L_11:
        /*0028*/ 	.byte	0x03, 0x50
        /*002a*/ 	.short	0x0000


	//----- nvinfo : EIATTR_MAXREG_COUNT
	.align		4
        /*002c*/ 	.byte	0x03, 0x1b
        /*002e*/ 	.short	0x00ff


	//----- nvinfo : EIATTR_MERCURY_ISA_VERSION
	.align		4
        /*0030*/ 	.byte	0x03, 0x5f
        /*0032*/ 	.short	0x0101


	//----- nvinfo : EIATTR_VRC_CTA_INIT_COUNT
	.align		4
        /*0034*/ 	.byte	0x02, 0x4a
	.zero		1
	.zero		1


	//----- nvinfo : EIATTR_EXIT_INSTR_OFFSETS
	.align		4
        /*0038*/ 	.byte	0x04, 0x1c
        /*003a*/ 	.short	(.L_13 - .L_12)


	//   ....[0]....
.L_12:
        /*003c*/ 	.word	0x00000070


	//   ....[1]....
        /*0040*/ 	.word	0x000002a0


	//   ....[2]....
        /*0044*/ 	.word	0x000002f0


	//   ....[3]....
        /*0048*/ 	.word	0x00000330


	//----- nvinfo : EIATTR_CRS_STACK_SIZE
	.align		4
.L_13:
        /*004c*/ 	.byte	0x04, 0x1e
        /*004e*/ 	.short	(.L_15 - .L_14)
.L_14:
        /*0050*/ 	.word	0x00000000


	//----- nvinfo : EIATTR_CBANK_PARAM_SIZE
	.align		4
.L_15:
        /*0054*/ 	.byte	0x03, 0x19
        /*0056*/ 	.short	0x000c


	//----- nvinfo : EIATTR_PARAM_CBANK
	.align		4
        /*0058*/ 	.byte	0x04, 0x0a
        /*005a*/ 	.short	(.L_17 - .L_16)
	.align		4
.L_16:
        /*005c*/ 	.word	index@(.nv.constant0._Z9SumPrimesPii)
        /*0060*/ 	.short	0x0380
        /*0062*/ 	.short	0x000c


	//----- nvinfo : EIATTR_SW_WAR
	.align		4
.L_17:
        /*0064*/ 	.byte	0x04, 0x36
        /*0066*/ 	.short	(.L_19 - .L_18)
.L_18:
        /*0068*/ 	.word	0x00000008
.L_19:


//--------------------- .nv.callgraph             --------------------------
	.section	.nv.callgraph,"",@"SHT_CUDA_CALLGRAPH"
	.align	4
	.sectionentsize	8
	.align		4
        /*0000*/ 	.word	0x00000000
	.align		4
        /*0004*/ 	.word	0xffffffff
	.align		4
        /*0008*/ 	.word	0x00000000
	.align		4
        /*000c*/ 	.word	0xfffffffe
	.align		4
        /*0010*/ 	.word	0x00000000
	.align		4
        /*0014*/ 	.word	0xfffffffd
	.align		4
        /*0018*/ 	.word	0x00000000
	.align		4
        /*001c*/ 	.word	0xfffffffc


//--------------------- .text._Z9SumPrimesPii     --------------------------
	.section	.text._Z9SumPrimesPii,"ax",@progbits
	.align	128
        .global         _Z9SumPrimesPii
        .type           _Z9SumPrimesPii,@function
        .size           _Z9SumPrimesPii,(.L_x_6 - _Z9SumPrimesPii)
        .other          _Z9SumPrimesPii,@"STO_CUDA_ENTRY STV_DEFAULT"
_Z9SumPrimesPii:
.text._Z9SumPrimesPii:
[----:B------:R-:W-:Y:S01]  /*0000*/  LDC R1, c[0x0][0x37c] ;  /* 0x0000df00ff017b82 */ /* 0x000fe20000000800 */
[----:B------:R-:W0:Y:S07]  /*0010*/  S2R R5, SR_TID.X ;  /* 0x0000000000057919 */ /* 0x000e2e0000002100 */
[----:B------:R-:W0:Y:S01]  /*0020*/  S2UR UR4, SR_CTAID.X ;  /* 0x00000000000479c3 */ /* 0x000e220000002500 */
[----:B------:R-:W1:Y:S07]  /*0030*/  LDCU UR5, c[0x0][0x388] ;  /* 0x00007100ff0577ac */ /* 0x000e6e0008000800 */
[----:B------:R-:W0:Y:S02]  /*0040*/  LDC R0, c[0x0][0x360] ;  /* 0x0000d800ff007b82 */ /* 0x000e240000000800 */
[----:B0-----:R-:W-:-:S05]  /*0050*/  IMAD R5, R0, UR4, R5 ;  /* 0x0000000400057c24 */ /* 0x001fca000f8e0205 */
[----:B-1----:R-:W-:-:S13]  /*0060*/  ISETP.GE.AND P0, PT, R5, UR5, PT ;  /* 0x0000000505007c0c */ /* 0x002fda000bf06270 */
[----:B------:R-:W-:Y:S05]  /*0070*/  @P0 EXIT ;  /* 0x000000000000094d */ /* 0x000fea0003800000 */
[----:B------:R-:W-:Y:S01]  /*0080*/  ISETP.GE.U32.AND P0, PT, R5, 0x2, PT ;  /* 0x000000020500780c */ /* 0x000fe20003f06070 */
[----:B------:R-:W0:-:S12]  /*0090*/  LDCU.64 UR4, c[0x0][0x358] ;  /* 0x00006b00ff0477ac */ /* 0x000e180008000a00 */
[----:B------:R-:W-:Y:S05]  /*00a0*/  @!P0 BRA `(.L_x_0) ;  /* 0x0000000000948947 */ /* 0x000fea0003800000 */
[----:B------:R-:W-:-:S13]  /*00b0*/  ISETP.GE.AND P0, PT, R5, 0x4, PT ;  /* 0x000000040500780c */ /* 0x000fda0003f06270 */
[----:B------:R-:W-:Y:S05]  /*00c0*/  @!P0 BRA `(.L_x_1) ;  /* 0x0000000000688947 */ /* 0x000fea0003800000 */
[----:B------:R-:W-:Y:S01]  /*00d0*/  HFMA2 R0, -RZ, RZ, 0, 1.1920928955078125e-07 ;  /* 0x00000002ff007431 */ /* 0x000fe200000001ff */
[----:B------:R-:W-:Y:S06]  /*00e0*/  BSSY.RECONVERGENT B0, `(.L_x_2) ;  /* 0x000001d000007945 */ /* 0x000fec0003800200 */
.L_x_4:
[----:B------:R-:W1:Y:S01]  /*00f0*/  I2F.U32.RP R4, R0 ;  /* 0x0000000000047306 */ /* 0x000e620000209000 */
[----:B------:R-:W-:-:S07]  /*0100*/  ISETP.NE.U32.AND P1, PT, R0, RZ, PT ;  /* 0x000000ff0000720c */ /* 0x000fce0003f25070 */
[----:B-1----:R-:W1:Y:S02]  /*0110*/  MUFU.RCP R4, R4 ;  /* 0x0000000400047308 */ /* 0x002e640000001000 */
[----:B-1----:R-:W-:-:S06]  /*0120*/  IADD3 R2, PT, PT, R4, 0xffffffe, RZ ;  /* 0x0ffffffe04027810 */ /* 0x002fcc0007ffe0ff */
[----:B------:R1:W2:Y:S02]  /*0130*/  F2I.FTZ.U32.TRUNC.NTZ R3, R2 ;  /* 0x0000000200037305 */ /* 0x0002a4000021f000 */
[----:B-1----:R-:W-:Y:S01]  /*0140*/  MOV R2, RZ ;  /* 0x000000ff00027202 */ /* 0x002fe20000000f00 */
[----:B--2---:R-:W-:-:S04]  /*0150*/  IMAD.MOV R7, RZ, RZ, -R3 ;  /* 0x000000ffff077224 */ /* 0x004fc800078e0a03 */
[----:B------:R-:W-:-:S04]  /*0160*/  IMAD R7, R7, R0, RZ ;  /* 0x0000000007077224 */ /* 0x000fc800078e02ff */
[----:B------:R-:W-:-:S06]  /*0170*/  IMAD.HI.U32 R6, R3, R7, R2 ;  /* 0x0000000703067227 */ /* 0x000fcc00078e0002 */
[----:B------:R-:W-:-:S04]  /*0180*/  IMAD.HI.U32 R6, R6, R5, RZ ;  /* 0x0000000506067227 */ /* 0x000fc800078e00ff */
[----:B------:R-:W-:-:S04]  /*0190*/  IMAD.MOV R6, RZ, RZ, -R6 ;  /* 0x000000ffff067224 */ /* 0x000fc800078e0a06 */
[----:B------:R-:W-:-:S05]  /*01a0*/  IMAD R3, R0, R6, R5 ;  /* 0x0000000600037224 */ /* 0x000fca00078e0205 */
[----:B------:R-:W-:-:S13]  /*01b0*/  ISETP.GE.U32.AND P0, PT, R3, R0, PT ;  /* 0x000000000300720c */ /* 0x000fda0003f06070 */
[----:B------:R-:W-:-:S04]  /*01c0*/  @P0 IADD3 R3, PT, PT, R3, -R0, RZ ;  /* 0x8000000003030210 */ /* 0x000fc80007ffe0ff */
[----:B------:R-:W-:-:S13]  /*01d0*/  ISETP.GE.U32.AND P0, PT, R3, R0, PT ;  /* 0x000000000300720c */ /* 0x000fda0003f06070 */
[----:B------:R-:W-:Y:S01]  /*01e0*/  @P0 IMAD.IADD R3, R3, 0x1, -R0 ;  /* 0x0000000103030824 */ /* 0x000fe200078e0a00 */
[----:B------:R-:W-:-:S04]  /*01f0*/  @!P1 LOP3.LUT R3, RZ, R0, RZ, 0x33, !PT ;  /* 0x00000000ff039212 */ /* 0x000fc800078e33ff */
[----:B------:R-:W-:-:S13]  /*0200*/  ISETP.NE.AND P0, PT, R3, RZ, PT ;  /* 0x000000ff0300720c */ /* 0x000fda0003f05270 */
[----:B------:R-:W-:Y:S05]  /*0210*/  @!P0 BRA `(.L_x_3) ;  /* 0x0000000000248947 */ /* 0x000fea0003800000 */
[C---:B------:R-:W-:Y:S01]  /*0220*/  IMAD R3, R0.reuse, R0, R0 ;  /* 0x0000000000037224 */ /* 0x040fe200078e0200 */
[----:B------:R-:W-:-:S05]  /*0230*/  IADD3 R0, PT, PT, R0, 0x1, RZ ;  /* 0x0000000100007810 */ /* 0x000fca0007ffe0ff */
[----:B------:R-:W-:-:S05]  /*0240*/  IMAD.IADD R2, R0, 0x1, R3 ;  /* 0x0000000100027824 */ /* 0x000fca00078e0203 */
[----:B------:R-:W-:-:S13]  /*0250*/  ISETP.GT.AND P0, PT, R2, R5, PT ;  /* 0x000000050200720c */ /* 0x000fda0003f04270 */
[----:B------:R-:W-:Y:S05]  /*0260*/  @!P0 BRA `(.L_x_4) ;  /* 0xfffffffc00a08947 */ /* 0x000fea000383ffff */
.L_x_1:
[----:B------:R-:W1:Y:S02]  /*0270*/  LDC.64 R2, c[0x0][0x380] ;  /* 0x0000e000ff027b82 */ /* 0x000e640000000a00 */
[----:B-1----:R-:W-:-:S05]  /*0280*/  IMAD.WIDE R2, R5, 0x4, R2 ;  /* 0x0000000405027825 */ /* 0x002fca00078e0202 */
[----:B0-----:R-:W-:Y:S01]  /*0290*/  STG.E desc[UR4][R2.64], R5 ;  /* 0x0000000502007986 */ /* 0x001fe2000c101904 */
[----:B------:R-:W-:Y:S05]  /*02a0*/  EXIT ;  /* 0x000000000000794d */ /* 0x000fea0003800000 */
.L_x_3:
[----:B0-----:R-:W-:Y:S05]  /*02b0*/  BSYNC.RECONVERGENT B0 ;  /* 0x0000000000007941 */ /* 0x001fea0003800200 */
.L_x_2:
[----:B------:R-:W0:Y:S02]  /*02c0*/  LDC.64 R2, c[0x0][0x380] ;  /* 0x0000e000ff027b82 */ /* 0x000e240000000a00 */
[----:B0-----:R-:W-:-:S05]  /*02d0*/  IMAD.WIDE.U32 R2, R5, 0x4, R2 ;  /* 0x0000000405027825 */ /* 0x001fca00078e0002 */
[----:B------:R-:W-:Y:S01]  /*02e0*/  STG.E desc[UR4][R2.64], RZ ;  /* 0x000000ff02007986 */ /* 0x000fe2000c101904 */
[----:B------:R-:W-:Y:S05]  /*02f0*/  EXIT ;  /* 0x000000000000794d */ /* 0x000fea0003800000 */
.L_x_0:
[----:B------:R-:W1:Y:S02]  /*0300*/  LDC.64 R2, c[0x0][0x380] ;  /* 0x0000e000ff027b82 */ /* 0x000e640000000a00 */
[----:B-1----:R-:W-:-:S05]  /*0310*/  IMAD.WIDE.U32 R2, R5, 0x4, R2 ;  /* 0x0000000405027825 */ /* 0x002fca00078e0002 */
[----:B0-----:R-:W-:Y:S01]  /*0320*/  STG.E desc[UR4][R2.64], RZ ;  /* 0x000000ff02007986 */ /* 0x001fe2000c101904 */
[----:B------:R-:W-:Y:S05]  /*0330*/  EXIT ;  /* 0x000000000000794d */ /* 0x000fea0003800000 */
.L_x_5:
[----:B------:R-:W-:-:S00]  /*0340*/  BRA `(.L_x_5) ;  /* 0xfffffffc00fc7947 */ /* 0x000fc0000383ffff */
[----:B------:R-:W-:-:S00]  /*0350*/  NOP ;  /* 0x0000000000007918 */ /* 0x000fc00000000000 */
        /* <DEDUP_REMOVED lines=10> */
.L_x_6:


//--------------------- .nv.shared.reserved.0     --------------------------
	.section	.nv.shared.reserved.0,"aw",@nobits
	.weak		__nv_reservedSMEM_offset_0_alias
	.size		__nv_reservedSMEM_offset_0_alias, 0, 64
	.other		__nv_reservedSMEM_offset_0_alias,@"STO_CUDA_RESERVED_SHARED STV_DEFAULT"
__nv_reservedSMEM_offset_0_alias:
	.zero		0
	.zero		64


//--------------------- .nv.constant0._Z9SumPrimesPii --------------------------
	.section	.nv.constant0._Z9SumPrimesPii,"a",@progbits
	.sectionflags	@""
	.align	4
.nv.constant0._Z9SumPrimesPii:
	.zero		908


//--------------------- SYMBOLS --------------------------

	.type		.nv.reservedSmem.offset0,@object
	.size		.nv.reservedSmem.offset0,0x4
